	.headerflags	@"EF_CUDA_TEXMODE_UNIFIED EF_CUDA_64BIT_ADDRESS EF_CUDA_ACCELERATORS EF_CUDA_SM90 EF_CUDA_VIRTUAL_SM(EF_CUDA_SM90)"
	.elftype	@"ET_EXEC"


//--------------------- .nv.info                  --------------------------
	.section	.nv.info,"",@"SHT_CUDA_INFO"
	.align	4


	//----- nvinfo : EIATTR_REGCOUNT
	.align		4
        /*0000*/ 	.byte	0x04, 0x2f
        /*0002*/ 	.short	(.L_3 - .L_2)
	.align		4
.L_2:
        /*0004*/ 	.word	index@(triton_poi_fused__native_batch_norm_legit_no_training_leaky_relu_9)
        /*0008*/ 	.word	0x00000010


	//----- nvinfo : EIATTR_MIN_STACK_SIZE
	.align		4
.L_3:
        /*000c*/ 	.byte	0x04, 0x12
        /*000e*/ 	.short	(.L_5 - .L_4)
	.align		4
.L_4:
        /*0010*/ 	.word	index@(triton_poi_fused__native_batch_norm_legit_no_training_leaky_relu_9)
        /*0014*/ 	.word	0x00000000


	//----- nvinfo : EIATTR_FRAME_SIZE
	.align		4
.L_5:
        /*0018*/ 	.byte	0x04, 0x11
        /*001a*/ 	.short	(.L_7 - .L_6)
	.align		4
.L_6:
        /*001c*/ 	.word	index@(triton_poi_fused__native_batch_norm_legit_no_training_leaky_relu_9)
        /*0020*/ 	.word	0x00000000


	//----- nvinfo : EIATTR_MIN_STACK_SIZE
	.align		4
.L_7:
        /*0024*/ 	.byte	0x04, 0x12
        /*0026*/ 	.short	(.L_9 - .L_8)
	.align		4
.L_8:
        /*0028*/ 	.word	index@(triton_poi_fused__native_batch_norm_legit_no_training_leaky_relu_9)
        /*002c*/ 	.word	0x00000000
.L_9:


//--------------------- .nv.info.triton_poi_fused__native_batch_norm_legit_no_training_leaky_relu_9 --------------------------
	.section	.nv.info.triton_poi_fused__native_batch_norm_legit_no_training_leaky_relu_9,"",@"SHT_CUDA_INFO"
	.sectionflags	@""
	.align	4


	//----- nvinfo : EIATTR_CUDA_API_VERSION
	.align		4
        /*0000*/ 	.byte	0x04, 0x37
        /*0002*/ 	.short	(.L_11 - .L_10)
.L_10:
        /*0004*/ 	.word	0x0000007c


	//----- nvinfo : EIATTR_KPARAM_INFO
	.align		4
.L_11:
        /*0008*/ 	.byte	0x04, 0x17
        /*000a*/ 	.short	(.L_13 - .L_12)
.L_12:
        /*000c*/ 	.word	0x00000000
        /*0010*/ 	.short	0x0006
        /*0012*/ 	.short	0x0030
        /*0014*/ 	.byte	0x00, 0xf0, 0x11, 0x00


	//----- nvinfo : EIATTR_KPARAM_INFO
	.align		4
.L_13:
        /*0018*/ 	.byte	0x04, 0x17
        /*001a*/ 	.short	(.L_15 - .L_14)
.L_14:
        /*001c*/ 	.word	0x00000000
        /*0020*/ 	.short	0x0005
        /*0022*/ 	.short	0x0028
        /*0024*/ 	.byte	0x00, 0xf4, 0x21, 0x00


	//----- nvinfo : EIATTR_KPARAM_INFO
	.align		4
.L_15:
        /*0028*/ 	.byte	0x04, 0x17
        /*002a*/ 	.short	(.L_17 - .L_16)
.L_16:
        /*002c*/ 	.word	0x00000000
        /*0030*/ 	.short	0x0004
        /*0032*/ 	.short	0x0020
        /*0034*/ 	.byte	0x00, 0xf4, 0x21, 0x00


	//----- nvinfo : EIATTR_KPARAM_INFO
	.align		4
.L_17:
        /*0038*/ 	.byte	0x04, 0x17
        /*003a*/ 	.short	(.L_19 - .L_18)
.L_18:
        /*003c*/ 	.word	0x00000000
        /*0040*/ 	.short	0x0003
        /*0042*/ 	.short	0x0018
        /*0044*/ 	.byte	0x00, 0xf4, 0x21, 0x00


	//----- nvinfo : EIATTR_KPARAM_INFO
	.align		4
.L_19:
        /*0048*/ 	.byte	0x04, 0x17
        /*004a*/ 	.short	(.L_21 - .L_20)
.L_20:
        /*004c*/ 	.word	0x00000000
        /*0050*/ 	.short	0x0002
        /*0052*/ 	.short	0x0010
        /*0054*/ 	.byte	0x00, 0xf4, 0x21, 0x00


	//----- nvinfo : EIATTR_KPARAM_INFO
	.align		4
.L_21:
        /*0058*/ 	.byte	0x04, 0x17
        /*005a*/ 	.short	(.L_23 - .L_22)
.L_22:
        /*005c*/ 	.word	0x00000000
        /*0060*/ 	.short	0x0001
        /*0062*/ 	.short	0x0008
        /*0064*/ 	.byte	0x00, 0xf4, 0x21, 0x00


	//----- nvinfo : EIATTR_KPARAM_INFO
	.align		4
.L_23:
        /*0068*/ 	.byte	0x04, 0x17
        /*006a*/ 	.short	(.L_25 - .L_24)
.L_24:
        /*006c*/ 	.word	0x00000000
        /*0070*/ 	.short	0x0000
        /*0072*/ 	.short	0x0000
        /*0074*/ 	.byte	0x00, 0xf4, 0x21, 0x00


	//----- nvinfo : EIATTR_SPARSE_MMA_MASK
	.align		4
.L_25:
        /*0078*/ 	.byte	0x03, 0x50
        /*007a*/ 	.short	0x0000


	//----- nvinfo : EIATTR_MAXREG_COUNT
	.align		4
        /*007c*/ 	.byte	0x03, 0x1b
        /*007e*/ 	.short	0x00ff


	//----- nvinfo : EIATTR_EXIT_INSTR_OFFSETS
	.align		4
        /*0080*/ 	.byte	0x04, 0x1c
        /*0082*/ 	.short	(.L_27 - .L_26)


	//   ....[0]....
.L_26:
        /*0084*/ 	.word	0x000003d0


	//----- nvinfo : EIATTR_REQNTID
	.align		4
.L_27:
        /*0088*/ 	.byte	0x04, 0x10
        /*008a*/ 	.short	(.L_29 - .L_28)
.L_28:
        /*008c*/ 	.word	0x00000100
        /*0090*/ 	.word	0x00000001
        /*0094*/ 	.word	0x00000001


	//----- nvinfo : EIATTR_CBANK_PARAM_SIZE
	.align		4
.L_29:
        /*0098*/ 	.byte	0x03, 0x19
        /*009a*/ 	.short	0x0034


	//----- nvinfo : EIATTR_PARAM_CBANK
	.align		4
        /*009c*/ 	.byte	0x04, 0x0a
        /*009e*/ 	.short	(.L_31 - .L_30)
	.align		4
.L_30:
        /*00a0*/ 	.word	index@(.nv.constant0.triton_poi_fused__native_batch_norm_legit_no_training_leaky_relu_9)
        /*00a4*/ 	.short	0x0210
        /*00a6*/ 	.short	0x0034


	//----- nvinfo : EIATTR_SW_WAR
	.align		4
.L_31:
        /*00a8*/ 	.byte	0x04, 0x36
        /*00aa*/ 	.short	(.L_33 - .L_32)
.L_32:
        /*00ac*/ 	.word	0x00000008
.L_33:


//--------------------- .nv.callgraph             --------------------------
	.section	.nv.callgraph,"",@"SHT_CUDA_CALLGRAPH"
	.align	4
	.sectionentsize	8
	.align		4
        /*0000*/ 	.word	0x00000000
	.align		4
        /*0004*/ 	.word	0xffffffff
	.align		4
        /*0008*/ 	.word	0x00000000
	.align		4
        /*000c*/ 	.word	0xfffffffe
	.align		4
        /*0010*/ 	.word	0x00000000
	.align		4
        /*0014*/ 	.word	0xfffffffd
	.align		4
        /*0018*/ 	.word	0x00000000
	.align		4
        /*001c*/ 	.word	0xfffffffc


//--------------------- .nv.constant4             --------------------------
	.section	.nv.constant4,"a",@progbits
	.align	8
	.align		8
.nv.constant4:
        /*0000*/ 	.dword	_$_str
	.align		8
        /*0008*/ 	.dword	_$_str_$_2


//--------------------- .text.triton_poi_fused__native_batch_norm_legit_no_training_leaky_relu_9 --------------------------
	.section	.text.triton_poi_fused__native_batch_norm_legit_no_training_leaky_relu_9,"ax",@progbits
	.align	128
        .global         triton_poi_fused__native_batch_norm_legit_no_training_leaky_relu_9
        .type           triton_poi_fused__native_batch_norm_legit_no_training_leaky_relu_9,@function
        .size           triton_poi_fused__native_batch_norm_legit_no_training_leaky_relu_9,(.L_x_1 - triton_poi_fused__native_batch_norm_legit_no_training_leaky_relu_9)
        .other          triton_poi_fused__native_batch_norm_legit_no_training_leaky_relu_9,@"STO_CUDA_ENTRY STV_DEFAULT"
triton_poi_fused__native_batch_norm_legit_no_training_leaky_relu_9:
.text.triton_poi_fused__native_batch_norm_legit_no_training_leaky_relu_9:
[----:B------:R-:W-:Y:S01]  /*0000*/  LDC R1, c[0x0][0x28] ;  /* 0x00000a00ff017b82 */ /* 0x000fe20000000800 */
[----:B------:R-:W1:Y:S07]  /*0010*/  S2R R0, SR_TID.X ;  /* 0x0000000000007919 */ /* 0x000e6e0000002100 */
[----:B------:R-:W2:Y:S01]  /*0020*/  LDC.64 R2, c[0x0][0x228] ;  /* 0x00008a00ff027b82 */ /* 0x000ea20000000a00 */
[----:B------:R-:W-:Y:S01]  /*0030*/  ULDC.64 UR4, c[0x0][0x208] ;  /* 0x0000820000047ab9 */ /* 0x000fe20000000a00 */
[----:B------:R-:W3:Y:S06]  /*0040*/  S2R R7, SR_CTAID.X ;  /* 0x0000000000077919 */ /* 0x000eec0000002500 */
[----:B------:R-:W4:Y:S08]  /*0050*/  LDC.64 R8, c[0x0][0x230] ;  /* 0x00008c00ff087b82 */ /* 0x000f300000000a00 */
[----:B------:R-:W5:Y:S01]  /*0060*/  LDC.64 R10, c[0x0][0x238] ;  /* 0x00008e00ff0a7b82 */ /* 0x000f620000000a00 */
[----:B-1----:R-:W-:-:S02]  /*0070*/  SHF.L.U32 R0, R0, 0x1, RZ ;  /* 0x0000000100007819 */ /* 0x002fc400000006ff */
[----:B---3--:R-:W-:Y:S02]  /*0080*/  SHF.R.S32.HI R5, RZ, 0x16, R7 ;  /* 0x00000016ff057819 */ /* 0x008fe40000011407 */
[----:B------:R-:W-:Y:S02]  /*0090*/  LOP3.LUT R0, R0, 0x1fe, RZ, 0xc0, !PT ;  /* 0x000001fe00007812 */ /* 0x000fe400078ec0ff */
[----:B------:R-:W-:Y:S02]  /*00a0*/  SGXT R5, R5, 0x1 ;  /* 0x000000010505781a */ /* 0x000fe40000000200 */
[----:B------:R-:W-:Y:S02]  /*00b0*/  LEA R0, R7, R0, 0x9 ;  /* 0x0000000007007211 */ /* 0x000fe400078e48ff */
[----:B------:R-:W1:Y:S02]  /*00c0*/  LDC.64 R6, c[0x0][0x220] ;  /* 0x00008800ff067b82 */ /* 0x000e640000000a00 */
[----:B------:R-:W-:-:S04]  /*00d0*/  LEA.HI R5, R5, R0, RZ, 0x6 ;  /* 0x0000000005057211 */ /* 0x000fc800078f30ff */
[----:B------:R-:W-:-:S04]  /*00e0*/  LOP3.LUT R5, R5, 0xffffffc0, RZ, 0xc0, !PT ;  /* 0xffffffc005057812 */ /* 0x000fc800078ec0ff */
[----:B------:R-:W-:Y:S02]  /*00f0*/  IADD3 R13, R0, -R5, RZ ;  /* 0x80000005000d7210 */ /* 0x000fe40007ffe0ff */
[----:B------:R-:W3:Y:S03]  /*0100*/  LDC.64 R4, c[0x0][0x218] ;  /* 0x00008600ff047b82 */ /* 0x000ee60000000a00 */
[----:B--2---:R-:W-:-:S06]  /*0110*/  IMAD.WIDE R2, R13, 0x4, R2 ;  /* 0x000000040d027825 */ /* 0x004fcc00078e0202 */
[----:B------:R-:W2:Y:S01]  /*0120*/  LDG.E.EL.64 R2, desc[UR4][R2.64] ;  /* 0x0000000402027981 */ /* 0x000ea2000c2e1b00 */
[----:B-1----:R-:W-:-:S06]  /*0130*/  IMAD.WIDE R6, R13, 0x4, R6 ;  /* 0x000000040d067825 */ /* 0x002fcc00078e0206 */
[----:B------:R-:W2:Y:S01]  /*0140*/  LDG.E.EL.64 R6, desc[UR4][R6.64] ;  /* 0x0000000406067981 */ /* 0x000ea2000c2e1b00 */
[----:B---3--:R-:W-:-:S06]  /*0150*/  IMAD.WIDE R4, R0, 0x4, R4 ;  /* 0x0000000400047825 */ /* 0x008fcc00078e0204 */
[----:B------:R-:W3:Y:S01]  /*0160*/  LDG.E.64 R4, desc[UR4][R4.64] ;  /* 0x0000000404047981 */ /* 0x000ee2000c1e1b00 */
[----:B----4-:R-:W-:-:S04]  /*0170*/  IMAD.WIDE R8, R13, 0x4, R8 ;  /* 0x000000040d087825 */ /* 0x010fc800078e0208 */
[----:B-----5:R-:W-:Y:S02]  /*0180*/  IMAD.WIDE R10, R13, 0x4, R10 ;  /* 0x000000040d0a7825 */ /* 0x020fe400078e020a */
[----:B------:R-:W4:Y:S04]  /*0190*/  LDG.E.EL.64 R8, desc[UR4][R8.64] ;  /* 0x0000000408087981 */ /* 0x000f28000c2e1b00 */
[----:B------:R-:W4:Y:S01]  /*01a0*/  LDG.E.EL.64 R10, desc[UR4][R10.64] ;  /* 0x000000040a0a7981 */ /* 0x000f22000c2e1b00 */
[----:B--2---:R-:W-:Y:S01]  /*01b0*/  FADD R2, R2, 9.9999997473787516356e-06 ;  /* 0x3727c5ac02027421 */ /* 0x004fe20000000000 */
[----:B------:R-:W-:-:S03]  /*01c0*/  FADD R3, R3, 9.9999997473787516356e-06 ;  /* 0x3727c5ac03037421 */ /* 0x000fc60000000000 */
[----:B------:R-:W1:Y:S08]  /*01d0*/  MUFU.SQRT R12, R2 ;  /* 0x00000002000c7308 */ /* 0x000e700000002000 */
[----:B------:R-:W2:Y:S01]  /*01e0*/  MUFU.SQRT R13, R3 ;  /* 0x00000003000d7308 */ /* 0x000ea20000002000 */
[C---:B-1----:R-:W-:Y:S02]  /*01f0*/  FSETP.GT.AND P0, PT, R12.reuse, 8.50705917302346158658e+37, PT ;  /* 0x7e8000000c00780b */ /* 0x042fe40003f04000 */
[----:B------:R-:W-:-:S02]  /*0200*/  FSETP.GEU.AND P2, PT, R12, 1.175494350822287508e-38, PT ;  /* 0x008000000c00780b */ /* 0x000fc40003f4e000 */
[C---:B--2---:R-:W-:Y:S02]  /*0210*/  FSETP.GT.AND P1, PT, R13.reuse, 8.50705917302346158658e+37, PT ;  /* 0x7e8000000d00780b */ /* 0x044fe40003f24000 */
[----:B------:R-:W-:-:S07]  /*0220*/  FSETP.GEU.AND P3, PT, R13, 1.175494350822287508e-38, PT ;  /* 0x008000000d00780b */ /* 0x000fce0003f6e000 */
[----:B------:R-:W-:Y:S01]  /*0230*/  @P0 FMUL R12, R12, 0.25 ;  /* 0x3e8000000c0c0820 */ /* 0x000fe20000400000 */
[----:B------:R-:W-:-:S03]  /*0240*/  HFMA2.MMA R2, -RZ, RZ, 1.625, 0 ;  /* 0x3e800000ff027435 */ /* 0x000fc600000001ff */
[----:B------:R-:W-:Y:S01]  /*0250*/  @!P2 FMUL R12, R12, 16777216 ;  /* 0x4b8000000c0ca820 */ /* 0x000fe20000400000 */
[----:B------:R-:W-:-:S04]  /*0260*/  @P1 FMUL R13, R13, 0.25 ;  /* 0x3e8000000d0d1820 */ /* 0x000fc80000400000 */
[----:B------:R-:W-:Y:S01]  /*0270*/  @!P3 FMUL R13, R13, 16777216 ;  /* 0x4b8000000d0db820 */ /* 0x000fe20000400000 */
[----:B------:R-:W1:Y:S01]  /*0280*/  MUFU.RCP R12, R12 ;  /* 0x0000000c000c7308 */ /* 0x000e620000001000 */
[----:B------:R-:W-:-:S07]  /*0290*/  FSEL R3, R2, 1, P0 ;  /* 0x3f80000002037808 */ /* 0x000fce0000000000 */
[----:B------:R-:W2:Y:S01]  /*02a0*/  MUFU.RCP R13, R13 ;  /* 0x0000000d000d7308 */ /* 0x000ea20000001000 */
[----:B------:R-:W-:Y:S01]  /*02b0*/  FSEL R2, R2, 1, P1 ;  /* 0x3f80000002027808 */ /* 0x000fe20000800000 */
[----:B------:R-:W-:Y:S01]  /*02c0*/  @!P2 FMUL R3, R3, 16777216 ;  /* 0x4b8000000303a820 */ /* 0x000fe20000400000 */
[----:B---3--:R-:W-:-:S03]  /*02d0*/  FADD R5, R5, -R7 ;  /* 0x8000000705057221 */ /* 0x008fc60000000000 */
[----:B------:R-:W-:Y:S01]  /*02e0*/  @!P3 FMUL R2, R2, 16777216 ;  /* 0x4b8000000202b820 */ /* 0x000fe20000400000 */
[----:B------:R-:W-:Y:S01]  /*02f0*/  FADD R4, R4, -R6 ;  /* 0x8000000604047221 */ /* 0x000fe20000000000 */
[----:B-1----:R-:W-:Y:S02]  /*0300*/  FMUL R7, R12, R3 ;  /* 0x000000030c077220 */ /* 0x002fe40000400000 */
[----:B--2---:R-:W-:Y:S02]  /*0310*/  FMUL R6, R13, R2 ;  /* 0x000000020d067220 */ /* 0x004fe40000400000 */
[----:B------:R-:W1:Y:S01]  /*0320*/  LDC.64 R2, c[0x0][0x210] ;  /* 0x00008400ff027b82 */ /* 0x000e620000000a00 */
[----:B------:R-:W-:Y:S01]  /*0330*/  FMUL R7, R4, R7 ;  /* 0x0000000704077220 */ /* 0x000fe20000400000 */
[----:B------:R-:W-:-:S03]  /*0340*/  FMUL R6, R5, R6 ;  /* 0x0000000605067220 */ /* 0x000fc60000400000 */
[----:B----4-:R-:W-:Y:S01]  /*0350*/  FFMA R8, R8, R7, R10 ;  /* 0x0000000708087223 */ /* 0x010fe2000000000a */
[----:B------:R-:W-:-:S04]  /*0360*/  FFMA R9, R9, R6, R11 ;  /* 0x0000000609097223 */ /* 0x000fc8000000000b */
[----:B------:R-:W-:Y:S02]  /*0370*/  FSETP.GT.AND P0, PT, R8, RZ, PT ;  /* 0x000000ff0800720b */ /* 0x000fe40003f04000 */
[----:B------:R-:W-:-:S11]  /*0380*/  FSETP.GT.AND P1, PT, R9, RZ, PT ;  /* 0x000000ff0900720b */ /* 0x000fd60003f24000 */
[----:B------:R-:W-:Y:S01]  /*0390*/  @!P0 FMUL R8, R8, 0.10000000149011611938 ;  /* 0x3dcccccd08088820 */ /* 0x000fe20000400000 */
[----:B-1----:R-:W-:-:S04]  /*03a0*/  IMAD.WIDE R2, R0, 0x4, R2 ;  /* 0x0000000400027825 */ /* 0x002fc800078e0202 */
[----:B------:R-:W-:-:S05]  /*03b0*/  @!P1 FMUL R9, R9, 0.10000000149011611938 ;  /* 0x3dcccccd09099820 */ /* 0x000fca0000400000 */
[----:B------:R-:W-:Y:S01]  /*03c0*/  STG.E.64 desc[UR4][R2.64], R8 ;  /* 0x0000000802007986 */ /* 0x000fe2000c101b04 */
[----:B------:R-:W-:Y:S05]  /*03d0*/  EXIT ;  /* 0x000000000000794d */ /* 0x000fea0003800000 */
.L_x_0:
[----:B------:R-:W-:-:S00]  /*03e0*/  BRA `(.L_x_0) ;  /* 0xfffffffc00fc7947 */ /* 0x000fc0000383ffff */
[----:B------:R-:W-:-:S00]  /*03f0*/  NOP ;  /* 0x0000000000007918 */ /* 0x000fc00000000000 */
        /* <DEDUP_REMOVED lines=8> */
.L_x_1:


//--------------------- .nv.global.init           --------------------------
	.section	.nv.global.init,"aw",@progbits
.nv.global.init:
	.type		_$_str,@object
	.size		_$_str,(_$_str_$_2 - _$_str)
_$_str:
        /*0000*/ 	.byte	0x5f, 0x5f, 0x43, 0x55, 0x44, 0x41, 0x5f, 0x46, 0x54, 0x5a, 0x00
	.type		_$_str_$_2,@object
	.size		_$_str_$_2,(.L_1 - _$_str_$_2)
_$_str_$_2:
        /*000b*/ 	.byte	0x5f, 0x5f, 0x43, 0x55, 0x44, 0x41, 0x5f, 0x50, 0x52, 0x45, 0x43, 0x5f, 0x53, 0x51, 0x52, 0x54
        /*001b*/ 	.byte	0x00
.L_1:


//--------------------- .nv.constant0.triton_poi_fused__native_batch_norm_legit_no_training_leaky_relu_9 --------------------------
	.section	.nv.constant0.triton_poi_fused__native_batch_norm_legit_no_training_leaky_relu_9,"a",@progbits
	.sectionflags	@""
	.align	4
.nv.constant0.triton_poi_fused__native_batch_norm_legit_no_training_leaky_relu_9:
	.zero		580
